//
// Generated by NVIDIA NVVM Compiler
//
// Compiler Build ID: CL-36424714
// Cuda compilation tools, release 13.0, V13.0.88
// Based on NVVM 20.0.0
//

.version 9.0
.target sm_100
.address_size 64

	// .globl	_Z9addKernelPiPKiS1_i

.visible .entry _Z9addKernelPiPKiS1_i(
	.param .u64 .ptr .align 1 _Z9addKernelPiPKiS1_i_param_0,
	.param .u64 .ptr .align 1 _Z9addKernelPiPKiS1_i_param_1,
	.param .u64 .ptr .align 1 _Z9addKernelPiPKiS1_i_param_2,
	.param .u32 _Z9addKernelPiPKiS1_i_param_3
)
{
	.reg .pred 	%p<2>;
	.reg .b32 	%r<9>;
	.reg .b64 	%rd<11>;

	ld.param.u64 	%rd1, [_Z9addKernelPiPKiS1_i_param_0];
	ld.param.u64 	%rd2, [_Z9addKernelPiPKiS1_i_param_1];
	ld.param.u64 	%rd3, [_Z9addKernelPiPKiS1_i_param_2];
	ld.param.u32 	%r2, [_Z9addKernelPiPKiS1_i_param_3];
	mov.u32 	%r3, %ntid.x;
	mov.u32 	%r4, %ctaid.x;
	mov.u32 	%r5, %tid.x;
	mad.lo.s32 	%r1, %r3, %r4, %r5;
	setp.ge.s32 	%p1, %r1, %r2;
	@%p1 bra 	$L__BB0_2;
	cvta.to.global.u64 	%rd4, %rd2;
	cvta.to.global.u64 	%rd5, %rd3;
	cvta.to.global.u64 	%rd6, %rd1;
	mul.wide.s32 	%rd7, %r1, 4;
	add.s64 	%rd8, %rd4, %rd7;
	ld.global.u32 	%r6, [%rd8];
	add.s64 	%rd9, %rd5, %rd7;
	ld.global.u32 	%r7, [%rd9];
	add.s32 	%r8, %r7, %r6;
	add.s64 	%rd10, %rd6, %rd7;
	st.global.u32 	[%rd10], %r8;
$L__BB0_2:
	ret;

}


// ===== COMPILED SASS (sm_100) =====

	.target	sm_100

	.elftype	@"ET_EXEC"


//--------------------- .note.nv.tkinfo           --------------------------
	.section	.note.nv.tkinfo,"",@"SHT_NOTE"
	.sectionflags	@"SHF_NOTE_NV_TKINFO"
	.tkinfo
        /*0018*/ 	.word	0x00000002
        /*0030*/ 	.string	""
        /*0030*/ 	.string	"ptxas"
        /*0030*/ 	.string	"Cuda compilation tools, release 13.0, V13.0.88"
        /*0030*/ 	.string	"Build cuda_13.0.r13.0/compiler.36424714_0"
        /*0030*/ 	.string	"-arch sm_100 -m 64 "



//--------------------- .note.nv.cuinfo           --------------------------
	.section	.note.nv.cuinfo,"",@"SHT_NOTE"
	.sectionflags	@"SHF_NOTE_NV_CUINFO"
        /*0018*/ 	.short	0x0002
        /*001a*/ 	.short	0x0064
        /*001c*/ 	.short	0x0082
	.zero		2


//--------------------- .nv.info                  --------------------------
	.section	.nv.info,"",@"SHT_CUDA_INFO"
	.align	4


	//----- nvinfo : EIATTR_REGCOUNT
	.align		4
        /*0000*/ 	.byte	0x04, 0x2f
        /*0002*/ 	.short	(.L_1 - .L_0)
	.align		4
.L_0:
        /*0004*/ 	.word	index@(_Z9addKernelPiPKiS1_i)
        /*0008*/ 	.word	0x0000000c


	//----- nvinfo : EIATTR_FRAME_SIZE
	.align		4
.L_1:
        /*000c*/ 	.byte	0x04, 0x11
        /*000e*/ 	.short	(.L_3 - .L_2)
	.align		4
.L_2:
        /*0010*/ 	.word	index@(_Z9addKernelPiPKiS1_i)
        /*0014*/ 	.word	0x00000000


	//----- nvinfo : EIATTR_MIN_STACK_SIZE
	.align		4
.L_3:
        /*0018*/ 	.byte	0x04, 0x12
        /*001a*/ 	.short	(.L_5 - .L_4)
	.align		4
.L_4:
        /*001c*/ 	.word	index@(_Z9addKernelPiPKiS1_i)
        /*0020*/ 	.word	0x00000000
.L_5:


//--------------------- .nv.compat                --------------------------
	.section	.nv.compat,"",@"SHT_CUDA_COMPAT_INFO"
	.align	4
        /*0000*/ 	.byte	0x02, 0x09, 0x00, 0x00, 0x02, 0x02, 0x01, 0x00, 0x02, 0x05, 0x05, 0x00, 0x03, 0x07, 0x01, 0x01
        /*0010*/ 	.byte	0x02, 0x03, 0x00, 0x00, 0x02, 0x06, 0x01, 0x00, 0x04, 0x0b, 0x08, 0x00, 0x09, 0x00, 0x00, 0x00
        /*0020*/ 	.byte	0x00, 0x00, 0x00, 0x00


//--------------------- .nv.info._Z9addKernelPiPKiS1_i --------------------------
	.section	.nv.info._Z9addKernelPiPKiS1_i,"",@"SHT_CUDA_INFO"
	.sectionflags	@""
	.align	4


	//----- nvinfo : EIATTR_CUDA_API_VERSION
	.align		4
        /*0000*/ 	.byte	0x04, 0x37
        /*0002*/ 	.short	(.L_7 - .L_6)
.L_6:
        /*0004*/ 	.word	0x00000082


	//----- nvinfo : EIATTR_KPARAM_INFO
	.align		4
.L_7:
        /*0008*/ 	.byte	0x04, 0x17
        /*000a*/ 	.short	(.L_9 - .L_8)
.L_8:
        /*000c*/ 	.word	0x00000000
        /*0010*/ 	.short	0x0003
        /*0012*/ 	.short	0x0018
        /*0014*/ 	.byte	0x00, 0xf0, 0x11, 0x00


	//----- nvinfo : EIATTR_KPARAM_INFO
	.align		4
.L_9:
        /*0018*/ 	.byte	0x04, 0x17
        /*001a*/ 	.short	(.L_11 - .L_10)
.L_10:
        /*001c*/ 	.word	0x00000000
        /*0020*/ 	.short	0x0002
        /*0022*/ 	.short	0x0010
        /*0024*/ 	.byte	0x00, 0xf5, 0x21, 0x00


	//----- nvinfo : EIATTR_KPARAM_INFO
	.align		4
.L_11:
        /*0028*/ 	.byte	0x04, 0x17
        /*002a*/ 	.short	(.L_13 - .L_12)
.L_12:
        /*002c*/ 	.word	0x00000000
        /*0030*/ 	.short	0x0001
        /*0032*/ 	.short	0x0008
        /*0034*/ 	.byte	0x00, 0xf5, 0x21, 0x00


	//----- nvinfo : EIATTR_KPARAM_INFO
	.align		4
.L_13:
        /*0038*/ 	.byte	0x04, 0x17
        /*003a*/ 	.short	(.L_15 - .L_14)
.L_14:
        /*003c*/ 	.word	0x00000000
        /*0040*/ 	.short	0x0000
        /*0042*/ 	.short	0x0000
        /*0044*/ 	.byte	0x00, 0xf5, 0x21, 0x00


	//----- nvinfo : EIATTR_SPARSE_MMA_MASK
	.align		4
.L_15:
        /*0048*/ 	.byte	0x03, 0x50
        /*004a*/ 	.short	0x0000


	//----- nvinfo : EIATTR_MAXREG_COUNT
	.align		4
        /*004c*/ 	.byte	0x03, 0x1b
        /*004e*/ 	.short	0x00ff


	//----- nvinfo : EIATTR_MERCURY_ISA_VERSION
	.align		4
        /*0050*/ 	.byte	0x03, 0x5f
        /*0052*/ 	.short	0x0101


	//----- nvinfo : EIATTR_VRC_CTA_INIT_COUNT
	.align		4
        /*0054*/ 	.byte	0x02, 0x4a
	.zero		1
	.zero		1


	//----- nvinfo : EIATTR_EXIT_INSTR_OFFSETS
	.align		4
        /*0058*/ 	.byte	0x04, 0x1c
        /*005a*/ 	.short	(.L_17 - .L_16)


	//   ....[0]....
.L_16:
        /*005c*/ 	.word	0x00000070


	//   ....[1]....
        /*0060*/ 	.word	0x00000130


	//----- nvinfo : EIATTR_CBANK_PARAM_SIZE
	.align		4
.L_17:
        /*0064*/ 	.byte	0x03, 0x19
        /*0066*/ 	.short	0x001c


	//----- nvinfo : EIATTR_PARAM_CBANK
	.align		4
        /*0068*/ 	.byte	0x04, 0x0a
        /*006a*/ 	.short	(.L_19 - .L_18)
	.align		4
.L_18:
        /*006c*/ 	.word	index@(.nv.constant0._Z9addKernelPiPKiS1_i)
        /*0070*/ 	.short	0x0380
        /*0072*/ 	.short	0x001c


	//----- nvinfo : EIATTR_SW_WAR
	.align		4
.L_19:
        /*0074*/ 	.byte	0x04, 0x36
        /*0076*/ 	.short	(.L_21 - .L_20)
.L_20:
        /*0078*/ 	.word	0x00000008
.L_21:


//--------------------- .nv.callgraph             --------------------------
	.section	.nv.callgraph,"",@"SHT_CUDA_CALLGRAPH"
	.align	4
	.sectionentsize	8
	.align		4
        /*0000*/ 	.word	0x00000000
	.align		4
        /*0004*/ 	.word	0xffffffff
	.align		4
        /*0008*/ 	.word	0x00000000
	.align		4
        /*000c*/ 	.word	0xfffffffe
	.align		4
        /*0010*/ 	.word	0x00000000
	.align		4
        /*0014*/ 	.word	0xfffffffd
	.align		4
        /*0018*/ 	.word	0x00000000
	.align		4
        /*001c*/ 	.word	0xfffffffc


//--------------------- .text._Z9addKernelPiPKiS1_i --------------------------
	.section	.text._Z9addKernelPiPKiS1_i,"ax",@progbits
	.align	128
        .global         _Z9addKernelPiPKiS1_i
        .type           _Z9addKernelPiPKiS1_i,@function
        .size           _Z9addKernelPiPKiS1_i,(.L_x_1 - _Z9addKernelPiPKiS1_i)
        .other          _Z9addKernelPiPKiS1_i,@"STO_CUDA_ENTRY STV_DEFAULT"
_Z9addKernelPiPKiS1_i:
.text._Z9addKernelPiPKiS1_i:
[----:B------:R-:W-:Y:S01]  /*0000*/  LDC R1, c[0x0][0x37c] ;  /* 0x0000df00ff017b82 */ /* 0x000fe20000000800 */
[----:B------:R-:W0:Y:S01]  /*0010*/  S2R R9, SR_CTAID.X ;  /* 0x0000000000097919 */ /* 0x000e220000002500 */
[----:B------:R-:W0:Y:S01]  /*0020*/  LDCU UR4, c[0x0][0x360] ;  /* 0x00006c00ff0477ac */ /* 0x000e220008000800 */
[----:B------:R-:W0:Y:S01]  /*0030*/  S2R R0, SR_TID.X ;  /* 0x0000000000007919 */ /* 0x000e220000002100 */
[----:B------:R-:W1:Y:S01]  /*0040*/  LDCU UR5, c[0x0][0x398] ;  /* 0x00007300ff0577ac */ /* 0x000e620008000800 */
[----:B0-----:R-:W-:-:S05]  /*0050*/  IMAD R9, R9, UR4, R0 ;  /* 0x0000000409097c24 */ /* 0x001fca000f8e0200 */
[----:B-1----:R-:W-:-:S13]  /*0060*/  ISETP.GE.AND P0, PT, R9, UR5, PT ;  /* 0x0000000509007c0c */ /* 0x002fda000bf06270 */
[----:B------:R-:W-:Y:S05]  /*0070*/  @P0 EXIT ;  /* 0x000000000000094d */ /* 0x000fea0003800000 */
[----:B------:R-:W0:Y:S01]  /*0080*/  LDC.64 R2, c[0x0][0x388] ;  /* 0x0000e200ff027b82 */ /* 0x000e220000000a00 */
[----:B------:R-:W1:Y:S07]  /*0090*/  LDCU.64 UR4, c[0x0][0x358] ;  /* 0x00006b00ff0477ac */ /* 0x000e6e0008000a00 */
[----:B------:R-:W2:Y:S08]  /*00a0*/  LDC.64 R4, c[0x0][0x390] ;  /* 0x0000e400ff047b82 */ /* 0x000eb00000000a00 */
[----:B------:R-:W3:Y:S01]  /*00b0*/  LDC.64 R6, c[0x0][0x380] ;  /* 0x0000e000ff067b82 */ /* 0x000ee20000000a00 */
[----:B0-----:R-:W-:-:S06]  /*00c0*/  IMAD.WIDE R2, R9, 0x4, R2 ;  /* 0x0000000409027825 */ /* 0x001fcc00078e0202 */
[----:B-1----:R-:W4:Y:S01]  /*00d0*/  LDG.E R2, desc[UR4][R2.64] ;  /* 0x0000000402027981 */ /* 0x002f22000c1e1900 */
[----:B--2---:R-:W-:-:S06]  /*00e0*/  IMAD.WIDE R4, R9, 0x4, R4 ;  /* 0x0000000409047825 */ /* 0x004fcc00078e0204 */
[----:B------:R-:W4:Y:S01]  /*00f0*/  LDG.E R5, desc[UR4][R4.64] ;  /* 0x0000000404057981 */ /* 0x000f22000c1e1900 */
[----:B---3--:R-:W-:Y:S01]  /*0100*/  IMAD.WIDE R6, R9, 0x4, R6 ;  /* 0x0000000409067825 */ /* 0x008fe200078e0206 */
[----:B----4-:R-:W-:-:S05]  /*0110*/  IADD3 R9, PT, PT, R2, R5, RZ ;  /* 0x0000000502097210 */ /* 0x010fca0007ffe0ff */
[----:B------:R-:W-:Y:S01]  /*0120*/  STG.E desc[UR4][R6.64], R9 ;  /* 0x0000000906007986 */ /* 0x000fe2000c101904 */
[----:B------:R-:W-:Y:S05]  /*0130*/  EXIT ;  /* 0x000000000000794d */ /* 0x000fea0003800000 */
.L_x_0:
[----:B------:R-:W-:-:S00]  /*0140*/  BRA `(.L_x_0) ;  /* 0xfffffffc00fc7947 */ /* 0x000fc0000383ffff */
[----:B------:R-:W-:-:S00]  /*0150*/  NOP ;  /* 0x0000000000007918 */ /* 0x000fc00000000000 */
        /* <DEDUP_REMOVED lines=10> */
.L_x_1:


//--------------------- .nv.shared.reserved.0     --------------------------
	.section	.nv.shared.reserved.0,"aw",@nobits
	.weak		__nv_reservedSMEM_offset_0_alias
	.size		__nv_reservedSMEM_offset_0_alias, 0, 64
	.other		__nv_reservedSMEM_offset_0_alias,@"STO_CUDA_RESERVED_SHARED STV_DEFAULT"
__nv_reservedSMEM_offset_0_alias:
	.zero		0
	.zero		64


//--------------------- .nv.constant0._Z9addKernelPiPKiS1_i --------------------------
	.section	.nv.constant0._Z9addKernelPiPKiS1_i,"a",@progbits
	.sectionflags	@""
	.align	4
.nv.constant0._Z9addKernelPiPKiS1_i:
	.zero		924


//--------------------- SYMBOLS --------------------------

	.type		.nv.reservedSmem.offset0,@object
	.size		.nv.reservedSmem.offset0,0x4
